//
// Generated by NVIDIA NVVM Compiler
//
// Compiler Build ID: CL-36424714
// Cuda compilation tools, release 13.0, V13.0.88
// Based on NVVM 20.0.0
//

.version 9.0
.target sm_100
.address_size 64

	// .globl	_Z4vaddPiim

.visible .entry _Z4vaddPiim(
	.param .u64 .ptr .align 1 _Z4vaddPiim_param_0,
	.param .u32 _Z4vaddPiim_param_1,
	.param .u64 _Z4vaddPiim_param_2
)
{
	.reg .pred 	%p<3>;
	.reg .b32 	%r<10>;
	.reg .b64 	%rd<11>;

	ld.param.u64 	%rd6, [_Z4vaddPiim_param_0];
	ld.param.u32 	%r2, [_Z4vaddPiim_param_1];
	ld.param.u64 	%rd7, [_Z4vaddPiim_param_2];
	mov.u32 	%r1, %ntid.x;
	mov.u32 	%r3, %ctaid.x;
	mov.u32 	%r4, %tid.x;
	mad.lo.s32 	%r5, %r1, %r3, %r4;
	cvt.u64.u32 	%rd10, %r5;
	setp.le.u64 	%p1, %rd7, %rd10;
	@%p1 bra 	$L__BB0_3;
	mov.u32 	%r6, %nctaid.x;
	mul.lo.s32 	%r7, %r6, %r1;
	cvt.u64.u32 	%rd2, %r7;
	cvta.to.global.u64 	%rd3, %rd6;
$L__BB0_2:
	shl.b64 	%rd8, %rd10, 2;
	add.s64 	%rd9, %rd3, %rd8;
	ld.global.u32 	%r8, [%rd9];
	add.s32 	%r9, %r8, %r2;
	st.global.u32 	[%rd9], %r9;
	add.s64 	%rd10, %rd10, %rd2;
	setp.lt.u64 	%p2, %rd10, %rd7;
	@%p2 bra 	$L__BB0_2;
$L__BB0_3:
	ret;

}


// ===== COMPILED SASS (sm_100) =====

	.target	sm_100

	.elftype	@"ET_EXEC"


//--------------------- .note.nv.tkinfo           --------------------------
	.section	.note.nv.tkinfo,"",@"SHT_NOTE"
	.sectionflags	@"SHF_NOTE_NV_TKINFO"
	.tkinfo
        /*0018*/ 	.word	0x00000002
        /*0030*/ 	.string	""
        /*0030*/ 	.string	"ptxas"
        /*0030*/ 	.string	"Cuda compilation tools, release 13.0, V13.0.88"
        /*0030*/ 	.string	"Build cuda_13.0.r13.0/compiler.36424714_0"
        /*0030*/ 	.string	"-arch sm_100 -m 64 "



//--------------------- .note.nv.cuinfo           --------------------------
	.section	.note.nv.cuinfo,"",@"SHT_NOTE"
	.sectionflags	@"SHF_NOTE_NV_CUINFO"
        /*0018*/ 	.short	0x0002
        /*001a*/ 	.short	0x0064
        /*001c*/ 	.short	0x0082
	.zero		2


//--------------------- .nv.info                  --------------------------
	.section	.nv.info,"",@"SHT_CUDA_INFO"
	.align	4


	//----- nvinfo : EIATTR_REGCOUNT
	.align		4
        /*0000*/ 	.byte	0x04, 0x2f
        /*0002*/ 	.short	(.L_1 - .L_0)
	.align		4
.L_0:
        /*0004*/ 	.word	index@(_Z4vaddPiim)
        /*0008*/ 	.word	0x0000000a


	//----- nvinfo : EIATTR_FRAME_SIZE
	.align		4
.L_1:
        /*000c*/ 	.byte	0x04, 0x11
        /*000e*/ 	.short	(.L_3 - .L_2)
	.align		4
.L_2:
        /*0010*/ 	.word	index@(_Z4vaddPiim)
        /*0014*/ 	.word	0x00000000


	//----- nvinfo : EIATTR_MIN_STACK_SIZE
	.align		4
.L_3:
        /*0018*/ 	.byte	0x04, 0x12
        /*001a*/ 	.short	(.L_5 - .L_4)
	.align		4
.L_4:
        /*001c*/ 	.word	index@(_Z4vaddPiim)
        /*0020*/ 	.word	0x00000000
.L_5:


//--------------------- .nv.compat                --------------------------
	.section	.nv.compat,"",@"SHT_CUDA_COMPAT_INFO"
	.align	4
        /*0000*/ 	.byte	0x02, 0x09, 0x00, 0x00, 0x02, 0x02, 0x01, 0x00, 0x02, 0x05, 0x05, 0x00, 0x03, 0x07, 0x01, 0x01
        /*0010*/ 	.byte	0x02, 0x03, 0x00, 0x00, 0x02, 0x06, 0x01, 0x00, 0x04, 0x0b, 0x08, 0x00, 0x09, 0x00, 0x00, 0x00
        /*0020*/ 	.byte	0x00, 0x00, 0x00, 0x00


//--------------------- .nv.info._Z4vaddPiim      --------------------------
	.section	.nv.info._Z4vaddPiim,"",@"SHT_CUDA_INFO"
	.sectionflags	@""
	.align	4


	//----- nvinfo : EIATTR_CUDA_API_VERSION
	.align		4
        /*0000*/ 	.byte	0x04, 0x37
        /*0002*/ 	.short	(.L_7 - .L_6)
.L_6:
        /*0004*/ 	.word	0x00000082


	//----- nvinfo : EIATTR_KPARAM_INFO
	.align		4
.L_7:
        /*0008*/ 	.byte	0x04, 0x17
        /*000a*/ 	.short	(.L_9 - .L_8)
.L_8:
        /*000c*/ 	.word	0x00000000
        /*0010*/ 	.short	0x0002
        /*0012*/ 	.short	0x0010
        /*0014*/ 	.byte	0x00, 0xf0, 0x21, 0x00


	//----- nvinfo : EIATTR_KPARAM_INFO
	.align		4
.L_9:
        /*0018*/ 	.byte	0x04, 0x17
        /*001a*/ 	.short	(.L_11 - .L_10)
.L_10:
        /*001c*/ 	.word	0x00000000
        /*0020*/ 	.short	0x0001
        /*0022*/ 	.short	0x0008
        /*0024*/ 	.byte	0x00, 0xf0, 0x11, 0x00


	//----- nvinfo : EIATTR_KPARAM_INFO
	.align		4
.L_11:
        /*0028*/ 	.byte	0x04, 0x17
        /*002a*/ 	.short	(.L_13 - .L_12)
.L_12:
        /*002c*/ 	.word	0x00000000
        /*0030*/ 	.short	0x0000
        /*0032*/ 	.short	0x0000
        /*0034*/ 	.byte	0x00, 0xf5, 0x21, 0x00


	//----- nvinfo : EIATTR_SPARSE_MMA_MASK
	.align		4
.L_13:
        /*0038*/ 	.byte	0x03, 0x50
        /*003a*/ 	.short	0x0000


	//----- nvinfo : EIATTR_MAXREG_COUNT
	.align		4
        /*003c*/ 	.byte	0x03, 0x1b
        /*003e*/ 	.short	0x00ff


	//----- nvinfo : EIATTR_MERCURY_ISA_VERSION
	.align		4
        /*0040*/ 	.byte	0x03, 0x5f
        /*0042*/ 	.short	0x0101


	//----- nvinfo : EIATTR_VRC_CTA_INIT_COUNT
	.align		4
        /*0044*/ 	.byte	0x02, 0x4a
	.zero		1
	.zero		1


	//----- nvinfo : EIATTR_EXIT_INSTR_OFFSETS
	.align		4
        /*0048*/ 	.byte	0x04, 0x1c
        /*004a*/ 	.short	(.L_15 - .L_14)


	//   ....[0]....
.L_14:
        /*004c*/ 	.word	0x00000080


	//   ....[1]....
        /*0050*/ 	.word	0x000001a0


	//----- nvinfo : EIATTR_CRS_STACK_SIZE
	.align		4
.L_15:
        /*0054*/ 	.byte	0x04, 0x1e
        /*0056*/ 	.short	(.L_17 - .L_16)
.L_16:
        /*0058*/ 	.word	0x00000000


	//----- nvinfo : EIATTR_CBANK_PARAM_SIZE
	.align		4
.L_17:
        /*005c*/ 	.byte	0x03, 0x19
        /*005e*/ 	.short	0x0018


	//----- nvinfo : EIATTR_PARAM_CBANK
	.align		4
        /*0060*/ 	.byte	0x04, 0x0a
        /*0062*/ 	.short	(.L_19 - .L_18)
	.align		4
.L_18:
        /*0064*/ 	.word	index@(.nv.constant0._Z4vaddPiim)
        /*0068*/ 	.short	0x0380
        /*006a*/ 	.short	0x0018


	//----- nvinfo : EIATTR_SW_WAR
	.align		4
.L_19:
        /*006c*/ 	.byte	0x04, 0x36
        /*006e*/ 	.short	(.L_21 - .L_20)
.L_20:
        /*0070*/ 	.word	0x00000008
.L_21:


//--------------------- .nv.callgraph             --------------------------
	.section	.nv.callgraph,"",@"SHT_CUDA_CALLGRAPH"
	.align	4
	.sectionentsize	8
	.align		4
        /*0000*/ 	.word	0x00000000
	.align		4
        /*0004*/ 	.word	0xffffffff
	.align		4
        /*0008*/ 	.word	0x00000000
	.align		4
        /*000c*/ 	.word	0xfffffffe
	.align		4
        /*0010*/ 	.word	0x00000000
	.align		4
        /*0014*/ 	.word	0xfffffffd
	.align		4
        /*0018*/ 	.word	0x00000000
	.align		4
        /*001c*/ 	.word	0xfffffffc


//--------------------- .text._Z4vaddPiim         --------------------------
	.section	.text._Z4vaddPiim,"ax",@progbits
	.align	128
        .global         _Z4vaddPiim
        .type           _Z4vaddPiim,@function
        .size           _Z4vaddPiim,(.L_x_2 - _Z4vaddPiim)
        .other          _Z4vaddPiim,@"STO_CUDA_ENTRY STV_DEFAULT"
_Z4vaddPiim:
.text._Z4vaddPiim:
[----:B------:R-:W-:Y:S01]  /*0000*/  LDC R1, c[0x0][0x37c] ;  /* 0x0000df00ff017b82 */ /* 0x000fe20000000800 */
[----:B------:R-:W0:Y:S01]  /*0010*/  S2R R0, SR_CTAID.X ;  /* 0x0000000000007919 */ /* 0x000e220000002500 */
[----:B------:R-:W0:Y:S01]  /*0020*/  LDCU UR4, c[0x0][0x360] ;  /* 0x00006c00ff0477ac */ /* 0x000e220008000800 */
[----:B------:R-:W0:Y:S01]  /*0030*/  S2R R3, SR_TID.X ;  /* 0x0000000000037919 */ /* 0x000e220000002100 */
[----:B------:R-:W1:Y:S01]  /*0040*/  LDCU.64 UR8, c[0x0][0x390] ;  /* 0x00007200ff0877ac */ /* 0x000e620008000a00 */
[----:B0-----:R-:W-:-:S05]  /*0050*/  IMAD R0, R0, UR4, R3 ;  /* 0x0000000400007c24 */ /* 0x001fca000f8e0203 */
[----:B-1----:R-:W-:-:S04]  /*0060*/  ISETP.GE.U32.AND P0, PT, R0, UR8, PT ;  /* 0x0000000800007c0c */ /* 0x002fc8000bf06070 */
[----:B------:R-:W-:-:S13]  /*0070*/  ISETP.GE.U32.AND.EX P0, PT, RZ, UR9, PT, P0 ;  /* 0x00000009ff007c0c */ /* 0x000fda000bf06100 */
[----:B------:R-:W-:Y:S05]  /*0080*/  @P0 EXIT ;  /* 0x000000000000094d */ /* 0x000fea0003800000 */
[----:B------:R-:W0:Y:S01]  /*0090*/  LDCU UR5, c[0x0][0x370] ;  /* 0x00006e00ff0577ac */ /* 0x000e220008000800 */
[----:B------:R-:W-:Y:S02]  /*00a0*/  IMAD.MOV.U32 R4, RZ, RZ, R0 ;  /* 0x000000ffff047224 */ /* 0x000fe400078e0000 */
[----:B------:R-:W-:Y:S01]  /*00b0*/  IMAD.MOV.U32 R7, RZ, RZ, RZ ;  /* 0x000000ffff077224 */ /* 0x000fe200078e00ff */
[----:B------:R-:W1:Y:S01]  /*00c0*/  LDCU.64 UR6, c[0x0][0x358] ;  /* 0x00006b00ff0677ac */ /* 0x000e620008000a00 */
[----:B------:R-:W2:Y:S01]  /*00d0*/  LDCU UR12, c[0x0][0x388] ;  /* 0x00007100ff0c77ac */ /* 0x000ea20008000800 */
[----:B------:R-:W3:Y:S01]  /*00e0*/  LDCU.64 UR10, c[0x0][0x380] ;  /* 0x00007000ff0a77ac */ /* 0x000ee20008000a00 */
[----:B0-----:R-:W-:-:S12]  /*00f0*/  UIMAD UR4, UR4, UR5, URZ ;  /* 0x00000005040472a4 */ /* 0x001fd8000f8e02ff */
.L_x_0:
[----:B0--3--:R-:W-:-:S04]  /*0100*/  LEA R2, P0, R4, UR10, 0x2 ;  /* 0x0000000a04027c11 */ /* 0x009fc8000f8010ff */
[----:B------:R-:W-:-:S05]  /*0110*/  LEA.HI.X R3, R4, UR11, R7, 0x2, P0 ;  /* 0x0000000b04037c11 */ /* 0x000fca00080f1407 */
[----:B-1----:R-:W2:Y:S01]  /*0120*/  LDG.E R0, desc[UR6][R2.64] ;  /* 0x0000000602007981 */ /* 0x002ea2000c1e1900 */
[----:B------:R-:W-:-:S05]  /*0130*/  IADD3 R4, P0, PT, R4, UR4, RZ ;  /* 0x0000000404047c10 */ /* 0x000fca000ff1e0ff */
[----:B------:R-:W-:Y:S01]  /*0140*/  IMAD.X R7, RZ, RZ, R7, P0 ;  /* 0x000000ffff077224 */ /* 0x000fe200000e0607 */
[----:B------:R-:W-:-:S04]  /*0150*/  ISETP.GE.U32.AND P0, PT, R4, UR8, PT ;  /* 0x0000000804007c0c */ /* 0x000fc8000bf06070 */
[----:B------:R-:W-:Y:S01]  /*0160*/  ISETP.GE.U32.AND.EX P0, PT, R7, UR9, PT, P0 ;  /* 0x0000000907007c0c */ /* 0x000fe2000bf06100 */
[----:B--2---:R-:W-:-:S05]  /*0170*/  VIADD R5, R0, UR12 ;  /* 0x0000000c00057c36 */ /* 0x004fca0008000000 */
[----:B------:R0:W-:Y:S07]  /*0180*/  STG.E desc[UR6][R2.64], R5 ;  /* 0x0000000502007986 */ /* 0x0001ee000c101906 */
[----:B------:R-:W-:Y:S05]  /*0190*/  @!P0 BRA `(.L_x_0) ;  /* 0xfffffffc00d88947 */ /* 0x000fea000383ffff */
[----:B------:R-:W-:Y:S05]  /*01a0*/  EXIT ;  /* 0x000000000000794d */ /* 0x000fea0003800000 */
.L_x_1:
[----:B------:R-:W-:-:S00]  /*01b0*/  BRA `(.L_x_1) ;  /* 0xfffffffc00fc7947 */ /* 0x000fc0000383ffff */
[----:B------:R-:W-:-:S00]  /*01c0*/  NOP ;  /* 0x0000000000007918 */ /* 0x000fc00000000000 */
        /* <DEDUP_REMOVED lines=11> */
.L_x_2:


//--------------------- .nv.shared.reserved.0     --------------------------
	.section	.nv.shared.reserved.0,"aw",@nobits
	.weak		__nv_reservedSMEM_offset_0_alias
	.size		__nv_reservedSMEM_offset_0_alias, 0, 64
	.other		__nv_reservedSMEM_offset_0_alias,@"STO_CUDA_RESERVED_SHARED STV_DEFAULT"
__nv_reservedSMEM_offset_0_alias:
	.zero		0
	.zero		64


//--------------------- .nv.constant0._Z4vaddPiim --------------------------
	.section	.nv.constant0._Z4vaddPiim,"a",@progbits
	.sectionflags	@""
	.align	4
.nv.constant0._Z4vaddPiim:
	.zero		920


//--------------------- SYMBOLS --------------------------

	.type		.nv.reservedSmem.offset0,@object
	.size		.nv.reservedSmem.offset0,0x4
